	.headerflags	@"EF_CUDA_TEXMODE_UNIFIED EF_CUDA_64BIT_ADDRESS EF_CUDA_ACCELERATORS EF_CUDA_SM90 EF_CUDA_VIRTUAL_SM(EF_CUDA_SM90)"
	.elftype	@"ET_EXEC"


//--------------------- .nv.info                  --------------------------
	.section	.nv.info,"",@"SHT_CUDA_INFO"
	.align	4


	//----- nvinfo : EIATTR_REGCOUNT
	.align		4
        /*0000*/ 	.byte	0x04, 0x2f
        /*0002*/ 	.short	(.L_1 - .L_0)
	.align		4
.L_0:
        /*0004*/ 	.word	index@(triton_poi_fused_mul_reflection_pad2d_5)
        /*0008*/ 	.word	0x0000001e


	//----- nvinfo : EIATTR_MIN_STACK_SIZE
	.align		4
.L_1:
        /*000c*/ 	.byte	0x04, 0x12
        /*000e*/ 	.short	(.L_3 - .L_2)
	.align		4
.L_2:
        /*0010*/ 	.word	index@(triton_poi_fused_mul_reflection_pad2d_5)
        /*0014*/ 	.word	0x00000000


	//----- nvinfo : EIATTR_FRAME_SIZE
	.align		4
.L_3:
        /*0018*/ 	.byte	0x04, 0x11
        /*001a*/ 	.short	(.L_5 - .L_4)
	.align		4
.L_4:
        /*001c*/ 	.word	index@(triton_poi_fused_mul_reflection_pad2d_5)
        /*0020*/ 	.word	0x00000000


	//----- nvinfo : EIATTR_MIN_STACK_SIZE
	.align		4
.L_5:
        /*0024*/ 	.byte	0x04, 0x12
        /*0026*/ 	.short	(.L_7 - .L_6)
	.align		4
.L_6:
        /*0028*/ 	.word	index@(triton_poi_fused_mul_reflection_pad2d_5)
        /*002c*/ 	.word	0x00000000
.L_7:


//--------------------- .nv.info.triton_poi_fused_mul_reflection_pad2d_5 --------------------------
	.section	.nv.info.triton_poi_fused_mul_reflection_pad2d_5,"",@"SHT_CUDA_INFO"
	.sectionflags	@""
	.align	4


	//----- nvinfo : EIATTR_CUDA_API_VERSION
	.align		4
        /*0000*/ 	.byte	0x04, 0x37
        /*0002*/ 	.short	(.L_9 - .L_8)
.L_8:
        /*0004*/ 	.word	0x0000007c


	//----- nvinfo : EIATTR_KPARAM_INFO
	.align		4
.L_9:
        /*0008*/ 	.byte	0x04, 0x17
        /*000a*/ 	.short	(.L_11 - .L_10)
.L_10:
        /*000c*/ 	.word	0x00000000
        /*0010*/ 	.short	0x0005
        /*0012*/ 	.short	0x0024
        /*0014*/ 	.byte	0x00, 0xf0, 0x11, 0x00


	//----- nvinfo : EIATTR_KPARAM_INFO
	.align		4
.L_11:
        /*0018*/ 	.byte	0x04, 0x17
        /*001a*/ 	.short	(.L_13 - .L_12)
.L_12:
        /*001c*/ 	.word	0x00000000
        /*0020*/ 	.short	0x0004
        /*0022*/ 	.short	0x0020
        /*0024*/ 	.byte	0x00, 0xf0, 0x11, 0x00


	//----- nvinfo : EIATTR_KPARAM_INFO
	.align		4
.L_13:
        /*0028*/ 	.byte	0x04, 0x17
        /*002a*/ 	.short	(.L_15 - .L_14)
.L_14:
        /*002c*/ 	.word	0x00000000
        /*0030*/ 	.short	0x0003
        /*0032*/ 	.short	0x0018
        /*0034*/ 	.byte	0x00, 0xf4, 0x21, 0x00


	//----- nvinfo : EIATTR_KPARAM_INFO
	.align		4
.L_15:
        /*0038*/ 	.byte	0x04, 0x17
        /*003a*/ 	.short	(.L_17 - .L_16)
.L_16:
        /*003c*/ 	.word	0x00000000
        /*0040*/ 	.short	0x0002
        /*0042*/ 	.short	0x0010
        /*0044*/ 	.byte	0x00, 0xf4, 0x21, 0x00


	//----- nvinfo : EIATTR_KPARAM_INFO
	.align		4
.L_17:
        /*0048*/ 	.byte	0x04, 0x17
        /*004a*/ 	.short	(.L_19 - .L_18)
.L_18:
        /*004c*/ 	.word	0x00000000
        /*0050*/ 	.short	0x0001
        /*0052*/ 	.short	0x0008
        /*0054*/ 	.byte	0x00, 0xf4, 0x21, 0x00


	//----- nvinfo : EIATTR_KPARAM_INFO
	.align		4
.L_19:
        /*0058*/ 	.byte	0x04, 0x17
        /*005a*/ 	.short	(.L_21 - .L_20)
.L_20:
        /*005c*/ 	.word	0x00000000
        /*0060*/ 	.short	0x0000
        /*0062*/ 	.short	0x0000
        /*0064*/ 	.byte	0x00, 0xf4, 0x21, 0x00


	//----- nvinfo : EIATTR_SPARSE_MMA_MASK
	.align		4
.L_21:
        /*0068*/ 	.byte	0x03, 0x50
        /*006a*/ 	.short	0x0000


	//----- nvinfo : EIATTR_MAXREG_COUNT
	.align		4
        /*006c*/ 	.byte	0x03, 0x1b
        /*006e*/ 	.short	0x00ff


	//----- nvinfo : EIATTR_EXIT_INSTR_OFFSETS
	.align		4
        /*0070*/ 	.byte	0x04, 0x1c
        /*0072*/ 	.short	(.L_23 - .L_22)


	//   ....[0]....
.L_22:
        /*0074*/ 	.word	0x00000650


	//   ....[1]....
        /*0078*/ 	.word	0x000006a0


	//----- nvinfo : EIATTR_REQNTID
	.align		4
.L_23:
        /*007c*/ 	.byte	0x04, 0x10
        /*007e*/ 	.short	(.L_25 - .L_24)
.L_24:
        /*0080*/ 	.word	0x00000080
        /*0084*/ 	.word	0x00000001
        /*0088*/ 	.word	0x00000001


	//----- nvinfo : EIATTR_CBANK_PARAM_SIZE
	.align		4
.L_25:
        /*008c*/ 	.byte	0x03, 0x19
        /*008e*/ 	.short	0x0028


	//----- nvinfo : EIATTR_PARAM_CBANK
	.align		4
        /*0090*/ 	.byte	0x04, 0x0a
        /*0092*/ 	.short	(.L_27 - .L_26)
	.align		4
.L_26:
        /*0094*/ 	.word	index@(.nv.constant0.triton_poi_fused_mul_reflection_pad2d_5)
        /*0098*/ 	.short	0x0210
        /*009a*/ 	.short	0x0028


	//----- nvinfo : EIATTR_SW_WAR
	.align		4
.L_27:
        /*009c*/ 	.byte	0x04, 0x36
        /*009e*/ 	.short	(.L_29 - .L_28)
.L_28:
        /*00a0*/ 	.word	0x00000008
.L_29:


//--------------------- .nv.callgraph             --------------------------
	.section	.nv.callgraph,"",@"SHT_CUDA_CALLGRAPH"
	.align	4
	.sectionentsize	8
	.align		4
        /*0000*/ 	.word	0x00000000
	.align		4
        /*0004*/ 	.word	0xffffffff
	.align		4
        /*0008*/ 	.word	0x00000000
	.align		4
        /*000c*/ 	.word	0xfffffffe
	.align		4
        /*0010*/ 	.word	0x00000000
	.align		4
        /*0014*/ 	.word	0xfffffffd
	.align		4
        /*0018*/ 	.word	0x00000000
	.align		4
        /*001c*/ 	.word	0xfffffffc


//--------------------- .text.triton_poi_fused_mul_reflection_pad2d_5 --------------------------
	.section	.text.triton_poi_fused_mul_reflection_pad2d_5,"ax",@progbits
	.sectionflags	@"SHF_BARRIERS=1"
	.align	128
        .global         triton_poi_fused_mul_reflection_pad2d_5
        .type           triton_poi_fused_mul_reflection_pad2d_5,@function
        .size           triton_poi_fused_mul_reflection_pad2d_5,(.L_x_1 - triton_poi_fused_mul_reflection_pad2d_5)
        .other          triton_poi_fused_mul_reflection_pad2d_5,@"STO_CUDA_ENTRY STV_DEFAULT"
triton_poi_fused_mul_reflection_pad2d_5:
.text.triton_poi_fused_mul_reflection_pad2d_5:
[----:B------:R-:W0:Y:S01]  /*0000*/  LDC R1, c[0x0][0x28] ;  /* 0x00000a00ff017b82 */ /* 0x000e220000000800 */
[----:B------:R-:W1:Y:S07]  /*0010*/  S2R R13, SR_CTAID.X ;  /* 0x00000000000d7919 */ /* 0x000e6e0000002500 */
[----:B------:R-:W2:Y:S01]  /*0020*/  LDC.64 R10, c[0x0][0x218] ;  /* 0x00008600ff0a7b82 */ /* 0x000ea20000000a00 */
[----:B------:R-:W-:Y:S01]  /*0030*/  CS2R R14, SRZ ;  /* 0x00000000000e7805 */ /* 0x000fe2000001ff00 */
[----:B------:R-:W-:Y:S01]  /*0040*/  ULDC.64 UR6, c[0x0][0x208] ;  /* 0x0000820000067ab9 */ /* 0x000fe20000000a00 */
[----:B------:R-:W3:Y:S01]  /*0050*/  S2R R0, SR_TID.X ;  /* 0x0000000000007919 */ /* 0x000ee20000002100 */
[----:B------:R-:W-:Y:S01]  /*0060*/  IMAD.MOV.U32 R16, RZ, RZ, RZ ;  /* 0x000000ffff107224 */ /* 0x000fe200078e00ff */
[----:B------:R-:W4:Y:S01]  /*0070*/  S2R R12, SR_CTAID.Y ;  /* 0x00000000000c7919 */ /* 0x000f220000002600 */
[----:B-1----:R-:W-:Y:S01]  /*0080*/  IMAD.SHL.U32 R13, R13, 0x20, RZ ;  /* 0x000000200d0d7824 */ /* 0x002fe200078e00ff */
[----:B---3--:R-:W-:-:S04]  /*0090*/  SHF.R.U32.HI R17, RZ, 0x5, R0 ;  /* 0x00000005ff117819 */ /* 0x008fc80000011600 */
[----:B------:R-:W-:Y:S01]  /*00a0*/  LOP3.LUT R4, R13, 0x1f, R0, 0xf8, !PT ;  /* 0x0000001f0d047812 */ /* 0x000fe200078ef800 */
[----:B----4-:R-:W-:Y:S01]  /*00b0*/  IMAD.SHL.U32 R12, R12, 0x10, RZ ;  /* 0x000000100c0c7824 */ /* 0x010fe200078e00ff */
[----:B------:R-:W-:-:S03]  /*00c0*/  SGXT.U32 R17, R17, 0x2 ;  /* 0x000000021111781a */ /* 0x000fc60000000000 */
[C---:B------:R-:W-:Y:S01]  /*00d0*/  IMAD.HI R2, R4.reuse, 0x66666667, RZ ;  /* 0x6666666704027827 */ /* 0x040fe200078e02ff */
[----:B------:R-:W-:Y:S02]  /*00e0*/  ISETP.GE.AND P0, PT, R4, 0x64, PT ;  /* 0x000000640400780c */ /* 0x000fe40003f06270 */
[----:B------:R-:W-:Y:S02]  /*00f0*/  LOP3.LUT R5, R12, 0x4, R17, 0xfe, !PT ;  /* 0x000000040c057812 */ /* 0x000fe400078efe11 */
[----:B------:R-:W-:Y:S02]  /*0100*/  SHF.R.U32.HI R3, RZ, 0x1f, R2 ;  /* 0x0000001fff037819 */ /* 0x000fe40000011602 */
[----:B------:R-:W-:Y:S02]  /*0110*/  ISETP.LT.AND P2, PT, R5, 0x10, !P0 ;  /* 0x000000100500780c */ /* 0x000fe40004741270 */
[----:B------:R-:W-:-:S05]  /*0120*/  LEA.HI.SX32 R3, R2, R3, 0x1e ;  /* 0x0000000302037211 */ /* 0x000fca00078ff2ff */
[C---:B------:R-:W-:Y:S01]  /*0130*/  IMAD R2, R3.reuse, -0xa, R4 ;  /* 0xfffffff603027824 */ /* 0x040fe200078e0204 */
[----:B------:R-:W-:Y:S01]  /*0140*/  LOP3.LUT R4, R12, R17, RZ, 0xfc, !PT ;  /* 0x000000110c047212 */ /* 0x000fe200078efcff */
[----:B------:R-:W-:Y:S02]  /*0150*/  VIADD R3, R3, 0xfffffffd ;  /* 0xfffffffd03037836 */ /* 0x000fe40000000000 */
[----:B------:R-:W-:Y:S01]  /*0160*/  VIADD R2, R2, 0xfffffffd ;  /* 0xfffffffd02027836 */ /* 0x000fe20000000000 */
[----:B------:R-:W-:Y:S02]  /*0170*/  ISETP.LT.AND P1, PT, R4, 0x10, !P0 ;  /* 0x000000100400780c */ /* 0x000fe40004721270 */
[----:B------:R-:W-:Y:S02]  /*0180*/  IABS R3, R3 ;  /* 0x0000000300037213 */ /* 0x000fe40000000000 */
[----:B------:R-:W-:-:S03]  /*0190*/  IABS R2, R2 ;  /* 0x0000000200027213 */ /* 0x000fc60000000000 */
[----:B------:R-:W-:Y:S02]  /*01a0*/  VIADD R3, R3, 0xfffffffd ;  /* 0xfffffffd03037836 */ /* 0x000fe40000000000 */
[----:B------:R-:W-:-:S03]  /*01b0*/  VIADD R2, R2, 0xfffffffd ;  /* 0xfffffffd02027836 */ /* 0x000fc60000000000 */
[----:B------:R-:W-:Y:S02]  /*01c0*/  IABS R7, R3 ;  /* 0x0000000300077213 */ /* 0x000fe40000000000 */
[----:B------:R-:W-:Y:S02]  /*01d0*/  IABS R6, R2 ;  /* 0x0000000200067213 */ /* 0x000fe40000000000 */
[----:B------:R-:W1:Y:S03]  /*01e0*/  LDC.64 R2, c[0x0][0x210] ;  /* 0x00008400ff027b82 */ /* 0x000e660000000a00 */
[----:B------:R-:W-:Y:S01]  /*01f0*/  IMAD R7, R7, 0x4, R6 ;  /* 0x0000000407077824 */ /* 0x000fe200078e0206 */
[----:B------:R-:W-:-:S04]  /*0200*/  LOP3.LUT R6, R12, 0x8, R17, 0xfe, !PT ;  /* 0x000000080c067812 */ /* 0x000fc800078efe11 */
[----:B------:R-:W-:Y:S02]  /*0210*/  IADD3 R7, -R7, 0xf, RZ ;  /* 0x0000000f07077810 */ /* 0x000fe40007ffe1ff */
[C---:B------:R-:W-:Y:S02]  /*0220*/  ISETP.LT.AND P3, PT, R6.reuse, 0x10, !P0 ;  /* 0x000000100600780c */ /* 0x040fe40004761270 */
[----:B------:R-:W-:Y:S01]  /*0230*/  LEA R27, R6, R7, 0x4 ;  /* 0x00000007061b7211 */ /* 0x000fe200078e20ff */
[--C-:B------:R-:W-:Y:S01]  /*0240*/  IMAD R9, R4, 0x10, R7.reuse ;  /* 0x0000001004097824 */ /* 0x100fe200078e0207 */
[----:B------:R-:W-:Y:S01]  /*0250*/  LOP3.LUT R4, R12, 0xc, R17, 0xfe, !PT ;  /* 0x0000000c0c047812 */ /* 0x000fe200078efe11 */
[----:B------:R-:W-:-:S03]  /*0260*/  IMAD R5, R5, 0x10, R7 ;  /* 0x0000001005057824 */ /* 0x000fc600078e0207 */
[C---:B------:R-:W-:Y:S01]  /*0270*/  ISETP.LT.AND P0, PT, R4.reuse, 0x10, !P0 ;  /* 0x000000100400780c */ /* 0x040fe20004701270 */
[----:B------:R-:W-:Y:S02]  /*0280*/  IMAD R21, R4, 0x10, R7 ;  /* 0x0000001004157824 */ /* 0x000fe400078e0207 */
[----:B--2---:R-:W-:-:S04]  /*0290*/  IMAD.WIDE R6, R5, 0x4, R10 ;  /* 0x0000000405067825 */ /* 0x004fc800078e020a */
[----:B-1----:R-:W-:-:S04]  /*02a0*/  IMAD.WIDE R18, R9, 0x4, R2 ;  /* 0x0000000409127825 */ /* 0x002fc800078e0202 */
[--C-:B------:R-:W-:Y:S01]  /*02b0*/  IMAD.WIDE R22, R5, 0x4, R2.reuse ;  /* 0x0000000405167825 */ /* 0x100fe200078e0202 */
[----:B------:R1:W2:Y:S03]  /*02c0*/  @P1 LDG.E.EL R15, desc[UR6][R18.64] ;  /* 0x00000006120f1981 */ /* 0x0002a6000c2e1900 */
[----:B------:R-:W-:Y:S01]  /*02d0*/  IMAD.WIDE R24, R27, 0x4, R2 ;  /* 0x000000041b187825 */ /* 0x000fe200078e0202 */
[----:B------:R3:W4:Y:S03]  /*02e0*/  @P2 LDG.E.EL R14, desc[UR6][R22.64] ;  /* 0x00000006160e2981 */ /* 0x000726000c2e1900 */
[--C-:B------:R-:W-:Y:S01]  /*02f0*/  IMAD.WIDE R8, R9, 0x4, R10.reuse ;  /* 0x0000000409087825 */ /* 0x100fe200078e020a */
[----:B------:R-:W5:Y:S03]  /*0300*/  @P3 LDG.E.EL R16, desc[UR6][R24.64] ;  /* 0x0000000618103981 */ /* 0x000f66000c2e1900 */
[----:B------:R-:W-:Y:S01]  /*0310*/  IMAD.WIDE R4, R27, 0x4, R10 ;  /* 0x000000041b047825 */ /* 0x000fe200078e020a */
[----:B-1----:R-:W-:-:S03]  /*0320*/  CS2R R18, SRZ ;  /* 0x0000000000127805 */ /* 0x002fc6000001ff00 */
[----:B------:R-:W-:-:S03]  /*0330*/  IMAD.WIDE R2, R21, 0x4, R2 ;  /* 0x0000000415027825 */ /* 0x000fc600078e0202 */
[----:B------:R-:W5:Y:S01]  /*0340*/  @P3 LDG.E.EL R19, desc[UR6][R4.64] ;  /* 0x0000000604133981 */ /* 0x000f62000c2e1900 */
[----:B------:R-:W-:Y:S01]  /*0350*/  IMAD.WIDE R10, R21, 0x4, R10 ;  /* 0x00000004150a7825 */ /* 0x000fe200078e020a */
[----:B------:R-:W-:-:S03]  /*0360*/  CS2R R20, SRZ ;  /* 0x0000000000147805 */ /* 0x000fc6000001ff00 */
[----:B------:R-:W-:Y:S01]  /*0370*/  IMAD.MOV.U32 R27, RZ, RZ, RZ ;  /* 0x000000ffff1b7224 */ /* 0x000fe200078e00ff */
[----:B------:R-:W2:Y:S04]  /*0380*/  @P0 LDG.E.EL R18, desc[UR6][R10.64] ;  /* 0x000000060a120981 */ /* 0x000ea8000c2e1900 */
[----:B------:R-:W2:Y:S04]  /*0390*/  @P1 LDG.E.EL R20, desc[UR6][R8.64] ;  /* 0x0000000608141981 */ /* 0x000ea8000c2e1900 */
[----:B------:R1:W4:Y:S04]  /*03a0*/  @P0 LDG.E.EL R27, desc[UR6][R2.64] ;  /* 0x00000006021b0981 */ /* 0x000328000c2e1900 */
[----:B------:R-:W4:Y:S01]  /*03b0*/  @P2 LDG.E.EL R21, desc[UR6][R6.64] ;  /* 0x0000000606152981 */ /* 0x000f22000c2e1900 */
[----:B------:R-:W1:Y:S01]  /*03c0*/  S2UR UR5, SR_CgaCtaId ;  /* 0x00000000000579c3 */ /* 0x000e620000008800 */
[----:B---3--:R-:W-:Y:S01]  /*03d0*/  IMAD.SHL.U32 R22, R0, 0x10, RZ ;  /* 0x0000001000167824 */ /* 0x008fe200078e00ff */
[----:B------:R-:W-:-:S04]  /*03e0*/  UMOV UR4, 0x400 ;  /* 0x0000040000047882 */ /* 0x000fc80000000000 */
[----:B------:R-:W-:Y:S02]  /*03f0*/  LOP3.LUT R23, R22, 0x1f0, RZ, 0xc0, !PT ;  /* 0x000001f016177812 */ /* 0x000fe400078ec0ff */
[----:B------:R-:W-:Y:S01]  /*0400*/  LOP3.LUT R17, R17, 0x1f0, R22, 0xf8, !PT ;  /* 0x000001f011117812 */ /* 0x000fe200078ef816 */
[----:B01----:R-:W-:-:S06]  /*0410*/  UPRMT UR4, UR5, 0x654, UR4 ;  /* 0x0000065405047896 */ /* 0x003fcc0008000004 */
[----:B------:R-:W-:-:S05]  /*0420*/  VIADD R2, R23, UR4 ;  /* 0x0000000417027c36 */ /* 0x000fca0008000000 */
[----:B------:R-:W-:Y:S02]  /*0430*/  LEA R8, R17, R2, 0x2 ;  /* 0x0000000211087211 */ /* 0x000fe400078e10ff */
[----:B------:R-:W-:Y:S02]  /*0440*/  LOP3.LUT R3, R0, 0x7c, RZ, 0xc0, !PT ;  /* 0x0000007c00037812 */ /* 0x000fe400078ec0ff */
[----:B------:R-:W-:Y:S02]  /*0450*/  LOP3.LUT R22, R22, 0x7f0, RZ, 0xc0, !PT ;  /* 0x000007f016167812 */ /* 0x000fe400078ec0ff */
[----:B------:R-:W-:-:S05]  /*0460*/  LEA R3, R3, UR4, 0x2 ;  /* 0x0000000403037c11 */ /* 0x000fca000f8e10ff */
[----:B------:R-:W-:Y:S01]  /*0470*/  IMAD.IADD R22, R3, 0x1, R22 ;  /* 0x0000000103167824 */ /* 0x000fe200078e0216 */
[----:B------:R-:W-:Y:S01]  /*0480*/  SHF.R.U32.HI R10, RZ, 0x2, R0 ;  /* 0x00000002ff0a7819 */ /* 0x000fe20000011600 */
[----:B------:R-:W0:Y:S01]  /*0490*/  LDC.64 R2, c[0x0][0x220] ;  /* 0x00008800ff027b82 */ /* 0x000e220000000a00 */
[----:B------:R-:W-:Y:S02]  /*04a0*/  IMAD.SHL.U32 R9, R0, 0x4, RZ ;  /* 0x0000000400097824 */ /* 0x000fe400078e00ff */
[----:B------:R-:W-:-:S03]  /*04b0*/  SGXT.U32 R0, R10, 0x5 ;  /* 0x000000050a00781a */ /* 0x000fc60000000000 */
[----:B------:R-:W-:Y:S02]  /*04c0*/  LOP3.LUT R9, R12, 0xc, R9, 0xf8, !PT ;  /* 0x0000000c0c097812 */ /* 0x000fe400078ef809 */
[----:B------:R-:W-:-:S04]  /*04d0*/  LOP3.LUT R0, R13, R0, RZ, 0xfc, !PT ;  /* 0x000000000d007212 */ /* 0x000fc800078efcff */
[----:B------:R-:W-:-:S04]  /*04e0*/  ISETP.GE.AND P0, PT, R0, 0x64, PT ;  /* 0x000000640000780c */ /* 0x000fc80003f06270 */
[----:B------:R-:W-:Y:S01]  /*04f0*/  ISETP.LT.AND P0, PT, R9, 0x10, !P0 ;  /* 0x000000100900780c */ /* 0x000fe20004701270 */
[----:B-----5:R-:W-:-:S05]  /*0500*/  FMUL R17, R19, R16 ;  /* 0x0000001013117220 */ /* 0x020fca0000400000 */
[----:B------:R-:W-:Y:S01]  /*0510*/  STS [R8+0x20], R17 ;  /* 0x0000201108007388 */ /* 0x000fe20000000800 */
[----:B--2---:R-:W-:Y:S01]  /*0520*/  FMUL R15, R20, R15 ;  /* 0x0000000f140f7220 */ /* 0x004fe20000400000 */
[----:B----4-:R-:W-:Y:S01]  /*0530*/  FMUL R27, R18, R27 ;  /* 0x0000001b121b7220 */ /* 0x010fe20000400000 */
[----:B------:R-:W-:-:S03]  /*0540*/  FMUL R11, R21, R14 ;  /* 0x0000000e150b7220 */ /* 0x000fc60000400000 */
[----:B------:R-:W-:Y:S04]  /*0550*/  STS [R8], R15 ;  /* 0x0000000f08007388 */ /* 0x000fe80000000800 */
[----:B------:R1:W-:Y:S04]  /*0560*/  STS [R8+0x10], R11 ;  /* 0x0000100b08007388 */ /* 0x0003e80000000800 */
[----:B------:R-:W-:Y:S01]  /*0570*/  STS [R8+0x30], R27 ;  /* 0x0000301b08007388 */ /* 0x000fe20000000800 */
[----:B------:R-:W-:Y:S01]  /*0580*/  BAR.SYNC.DEFER_BLOCKING 0x0 ;  /* 0x0000000000007b1d */ /* 0x000fe20000010000 */
[----:B-1----:R-:W-:-:S05]  /*0590*/  SHF.R.U32.HI R11, RZ, 0x2, R9 ;  /* 0x00000002ff0b7819 */ /* 0x002fca0000011609 */
[----:B------:R-:W1:Y:S01]  /*05a0*/  LDS.128 R4, [R22] ;  /* 0x0000000016047984 */ /* 0x000e620000000c00 */
[----:B------:R-:W-:-:S04]  /*05b0*/  IMAD R11, R11, 0x64, R0 ;  /* 0x000000640b0b7824 */ /* 0x000fc800078e0200 */
[----:B------:R-:W-:-:S04]  /*05c0*/  IMAD.SHL.U32 R9, R11, 0x4, RZ ;  /* 0x000000040b097824 */ /* 0x000fc800078e00ff */
[----:B0-----:R-:W-:-:S05]  /*05d0*/  IMAD.WIDE R2, R9, 0x4, R2 ;  /* 0x0000000409027825 */ /* 0x001fca00078e0202 */
[----:B-1----:R0:W-:Y:S01]  /*05e0*/  @P0 STG.E.128 desc[UR6][R2.64], R4 ;  /* 0x0000000402000986 */ /* 0x0021e2000c101d06 */
[----:B------:R-:W-:Y:S06]  /*05f0*/  BAR.SYNC.DEFER_BLOCKING 0x0 ;  /* 0x0000000000007b1d */ /* 0x000fec0000010000 */
[----:B------:R0:W-:Y:S04]  /*0600*/  STS [R8], R20 ;  /* 0x0000001408007388 */ /* 0x0001e80000000800 */
[----:B------:R0:W-:Y:S04]  /*0610*/  STS [R8+0x10], R21 ;  /* 0x0000101508007388 */ /* 0x0001e80000000800 */
[----:B------:R0:W-:Y:S04]  /*0620*/  STS [R8+0x20], R19 ;  /* 0x0000201308007388 */ /* 0x0001e80000000800 */
[----:B------:R0:W-:Y:S01]  /*0630*/  STS [R8+0x30], R18 ;  /* 0x0000301208007388 */ /* 0x0001e20000000800 */
[----:B------:R-:W-:Y:S06]  /*0640*/  BAR.SYNC.DEFER_BLOCKING 0x0 ;  /* 0x0000000000007b1d */ /* 0x000fec0000010000 */
[----:B0-----:R-:W-:Y:S05]  /*0650*/  @!P0 EXIT ;  /* 0x000000000000894d */ /* 0x001fea0003800000 */
[----:B------:R-:W0:Y:S01]  /*0660*/  LDS.128 R20, [R22] ;  /* 0x0000000016147984 */ /* 0x000e220000000c00 */
[----:B------:R-:W1:Y:S02]  /*0670*/  LDC.64 R2, c[0x0][0x228] ;  /* 0x00008a00ff027b82 */ /* 0x000e640000000a00 */
[----:B-1----:R-:W-:-:S05]  /*0680*/  IMAD.WIDE R2, R9, 0x4, R2 ;  /* 0x0000000409027825 */ /* 0x002fca00078e0202 */
[----:B0-----:R-:W-:Y:S01]  /*0690*/  STG.E.128 desc[UR6][R2.64], R20 ;  /* 0x0000001402007986 */ /* 0x001fe2000c101d06 */
[----:B------:R-:W-:Y:S05]  /*06a0*/  EXIT ;  /* 0x000000000000794d */ /* 0x000fea0003800000 */
.L_x_0:
[----:B------:R-:W-:-:S00]  /*06b0*/  BRA `(.L_x_0) ;  /* 0xfffffffc00fc7947 */ /* 0x000fc0000383ffff */
[----:B------:R-:W-:-:S00]  /*06c0*/  NOP ;  /* 0x0000000000007918 */ /* 0x000fc00000000000 */
        /* <DEDUP_REMOVED lines=11> */
.L_x_1:


//--------------------- .nv.shared.triton_poi_fused_mul_reflection_pad2d_5 --------------------------
	.section	.nv.shared.triton_poi_fused_mul_reflection_pad2d_5,"aw",@nobits
	.sectionflags	@""
	.align	16
	.zero		1024


//--------------------- .nv.constant0.triton_poi_fused_mul_reflection_pad2d_5 --------------------------
	.section	.nv.constant0.triton_poi_fused_mul_reflection_pad2d_5,"a",@progbits
	.sectionflags	@""
	.align	4
.nv.constant0.triton_poi_fused_mul_reflection_pad2d_5:
	.zero		568
